	.headerflags	@"EF_CUDA_TEXMODE_UNIFIED EF_CUDA_64BIT_ADDRESS EF_CUDA_ACCELERATORS EF_CUDA_SM90 EF_CUDA_VIRTUAL_SM(EF_CUDA_SM90)"
	.elftype	@"ET_EXEC"


//--------------------- .nv.info                  --------------------------
	.section	.nv.info,"",@"SHT_CUDA_INFO"
	.align	4


	//----- nvinfo : EIATTR_REGCOUNT
	.align		4
        /*0000*/ 	.byte	0x04, 0x2f
        /*0002*/ 	.short	(.L_1 - .L_0)
	.align		4
.L_0:
        /*0004*/ 	.word	index@(triton_red_fused_mv_12)
        /*0008*/ 	.word	0x0000001e


	//----- nvinfo : EIATTR_MIN_STACK_SIZE
	.align		4
.L_1:
        /*000c*/ 	.byte	0x04, 0x12
        /*000e*/ 	.short	(.L_3 - .L_2)
	.align		4
.L_2:
        /*0010*/ 	.word	index@(triton_red_fused_mv_12)
        /*0014*/ 	.word	0x00000000


	//----- nvinfo : EIATTR_FRAME_SIZE
	.align		4
.L_3:
        /*0018*/ 	.byte	0x04, 0x11
        /*001a*/ 	.short	(.L_5 - .L_4)
	.align		4
.L_4:
        /*001c*/ 	.word	index@(triton_red_fused_mv_12)
        /*0020*/ 	.word	0x00000000


	//----- nvinfo : EIATTR_MIN_STACK_SIZE
	.align		4
.L_5:
        /*0024*/ 	.byte	0x04, 0x12
        /*0026*/ 	.short	(.L_7 - .L_6)
	.align		4
.L_6:
        /*0028*/ 	.word	index@(triton_red_fused_mv_12)
        /*002c*/ 	.word	0x00000000
.L_7:


//--------------------- .nv.info.triton_red_fused_mv_12 --------------------------
	.section	.nv.info.triton_red_fused_mv_12,"",@"SHT_CUDA_INFO"
	.sectionflags	@""
	.align	4


	//----- nvinfo : EIATTR_CUDA_API_VERSION
	.align		4
        /*0000*/ 	.byte	0x04, 0x37
        /*0002*/ 	.short	(.L_9 - .L_8)
.L_8:
        /*0004*/ 	.word	0x0000007c


	//----- nvinfo : EIATTR_KPARAM_INFO
	.align		4
.L_9:
        /*0008*/ 	.byte	0x04, 0x17
        /*000a*/ 	.short	(.L_11 - .L_10)
.L_10:
        /*000c*/ 	.word	0x00000000
        /*0010*/ 	.short	0x0004
        /*0012*/ 	.short	0x001c
        /*0014*/ 	.byte	0x00, 0xf0, 0x11, 0x00


	//----- nvinfo : EIATTR_KPARAM_INFO
	.align		4
.L_11:
        /*0018*/ 	.byte	0x04, 0x17
        /*001a*/ 	.short	(.L_13 - .L_12)
.L_12:
        /*001c*/ 	.word	0x00000000
        /*0020*/ 	.short	0x0003
        /*0022*/ 	.short	0x0018
        /*0024*/ 	.byte	0x00, 0xf0, 0x11, 0x00


	//----- nvinfo : EIATTR_KPARAM_INFO
	.align		4
.L_13:
        /*0028*/ 	.byte	0x04, 0x17
        /*002a*/ 	.short	(.L_15 - .L_14)
.L_14:
        /*002c*/ 	.word	0x00000000
        /*0030*/ 	.short	0x0002
        /*0032*/ 	.short	0x0010
        /*0034*/ 	.byte	0x00, 0xf4, 0x21, 0x00


	//----- nvinfo : EIATTR_KPARAM_INFO
	.align		4
.L_15:
        /*0038*/ 	.byte	0x04, 0x17
        /*003a*/ 	.short	(.L_17 - .L_16)
.L_16:
        /*003c*/ 	.word	0x00000000
        /*0040*/ 	.short	0x0001
        /*0042*/ 	.short	0x0008
        /*0044*/ 	.byte	0x00, 0xf4, 0x21, 0x00


	//----- nvinfo : EIATTR_KPARAM_INFO
	.align		4
.L_17:
        /*0048*/ 	.byte	0x04, 0x17
        /*004a*/ 	.short	(.L_19 - .L_18)
.L_18:
        /*004c*/ 	.word	0x00000000
        /*0050*/ 	.short	0x0000
        /*0052*/ 	.short	0x0000
        /*0054*/ 	.byte	0x00, 0xf4, 0x21, 0x00


	//----- nvinfo : EIATTR_SPARSE_MMA_MASK
	.align		4
.L_19:
        /*0058*/ 	.byte	0x03, 0x50
        /*005a*/ 	.short	0x0000


	//----- nvinfo : EIATTR_MAXREG_COUNT
	.align		4
        /*005c*/ 	.byte	0x03, 0x1b
        /*005e*/ 	.short	0x0080


	//----- nvinfo : EIATTR_COOP_GROUP_MASK_REGIDS
	.align		4
        /*0060*/ 	.byte	0x04, 0x29
        /*0062*/ 	.short	(.L_21 - .L_20)


	//   ....[0]....
.L_20:
        /*0064*/ 	.word	0xffffffff


	//   ....[1]....
        /*0068*/ 	.word	0xffffffff


	//   ....[2]....
        /*006c*/ 	.word	0xffffffff


	//   ....[3]....
        /*0070*/ 	.word	0xffffffff


	//   ....[4]....
        /*0074*/ 	.word	0xffffffff


	//   ....[5]....
        /*0078*/ 	.word	0xffffffff


	//   ....[6]....
        /*007c*/ 	.word	0xffffffff


	//   ....[7]....
        /*0080*/ 	.word	0xffffffff


	//   ....[8]....
        /*0084*/ 	.word	0xffffffff


	//----- nvinfo : EIATTR_COOP_GROUP_INSTR_OFFSETS
	.align		4
.L_21:
        /*0088*/ 	.byte	0x04, 0x28
        /*008a*/ 	.short	(.L_23 - .L_22)


	//   ....[0]....
.L_22:
        /*008c*/ 	.word	0x000002f0


	//   ....[1]....
        /*0090*/ 	.word	0x00000310


	//   ....[2]....
        /*0094*/ 	.word	0x00000330


	//   ....[3]....
        /*0098*/ 	.word	0x00000350


	//   ....[4]....
        /*009c*/ 	.word	0x00000380


	//   ....[5]....
        /*00a0*/ 	.word	0x000003f0


	//   ....[6]....
        /*00a4*/ 	.word	0x00000410


	//   ....[7]....
        /*00a8*/ 	.word	0x00000430


	//   ....[8]....
        /*00ac*/ 	.word	0x00000460


	//----- nvinfo : EIATTR_EXIT_INSTR_OFFSETS
	.align		4
.L_23:
        /*00b0*/ 	.byte	0x04, 0x1c
        /*00b2*/ 	.short	(.L_25 - .L_24)


	//   ....[0]....
.L_24:
        /*00b4*/ 	.word	0x000004d0


	//   ....[1]....
        /*00b8*/ 	.word	0x00000520


	//----- nvinfo : EIATTR_REQNTID
	.align		4
.L_25:
        /*00bc*/ 	.byte	0x04, 0x10
        /*00be*/ 	.short	(.L_27 - .L_26)
.L_26:
        /*00c0*/ 	.word	0x00000200
        /*00c4*/ 	.word	0x00000001
        /*00c8*/ 	.word	0x00000001


	//----- nvinfo : EIATTR_CBANK_PARAM_SIZE
	.align		4
.L_27:
        /*00cc*/ 	.byte	0x03, 0x19
        /*00ce*/ 	.short	0x0020


	//----- nvinfo : EIATTR_PARAM_CBANK
	.align		4
        /*00d0*/ 	.byte	0x04, 0x0a
        /*00d2*/ 	.short	(.L_29 - .L_28)
	.align		4
.L_28:
        /*00d4*/ 	.word	index@(.nv.constant0.triton_red_fused_mv_12)
        /*00d8*/ 	.short	0x0210
        /*00da*/ 	.short	0x0020


	//----- nvinfo : EIATTR_SW_WAR
	.align		4
.L_29:
        /*00dc*/ 	.byte	0x04, 0x36
        /*00de*/ 	.short	(.L_31 - .L_30)
.L_30:
        /*00e0*/ 	.word	0x00000008
.L_31:


//--------------------- .nv.callgraph             --------------------------
	.section	.nv.callgraph,"",@"SHT_CUDA_CALLGRAPH"
	.align	4
	.sectionentsize	8
	.align		4
        /*0000*/ 	.word	0x00000000
	.align		4
        /*0004*/ 	.word	0xffffffff
	.align		4
        /*0008*/ 	.word	0x00000000
	.align		4
        /*000c*/ 	.word	0xfffffffe
	.align		4
        /*0010*/ 	.word	0x00000000
	.align		4
        /*0014*/ 	.word	0xfffffffd
	.align		4
        /*0018*/ 	.word	0x00000000
	.align		4
        /*001c*/ 	.word	0xfffffffc


//--------------------- .text.triton_red_fused_mv_12 --------------------------
	.section	.text.triton_red_fused_mv_12,"ax",@progbits
	.sectionflags	@"SHF_BARRIERS=1"
	.align	128
        .global         triton_red_fused_mv_12
        .type           triton_red_fused_mv_12,@function
        .size           triton_red_fused_mv_12,(.L_x_1 - triton_red_fused_mv_12)
        .other          triton_red_fused_mv_12,@"STO_CUDA_ENTRY STV_DEFAULT"
triton_red_fused_mv_12:
.text.triton_red_fused_mv_12:
[----:B------:R-:W0:Y:S02]  /*0000*/  LDC R1, c[0x0][0x28] ;  /* 0x00000a00ff017b82 */ /* 0x000e240000000800 */
[----:B------:R-:W1:Y:S01]  /*0010*/  S2R R23, SR_TID.X ;  /* 0x0000000000177919 */ /* 0x000e620000002100 */
[----:B------:R-:W2:Y:S01]  /*0020*/  LDC.64 R26, c[0x0][0x218] ;  /* 0x00008600ff1a7b82 */ /* 0x000ea20000000a00 */
[----:B------:R-:W-:Y:S01]  /*0030*/  ULDC.64 UR4, c[0x0][0x210] ;  /* 0x0000840000047ab9 */ /* 0x000fe20000000a00 */
[----:B------:R-:W-:Y:S01]  /*0040*/  CS2R R16, SRZ ;  /* 0x0000000000107805 */ /* 0x000fe2000001ff00 */
[----:B------:R-:W3:Y:S01]  /*0050*/  S2R R20, SR_CTAID.X ;  /* 0x0000000000147919 */ /* 0x000ee20000002500 */
[----:B------:R-:W-:Y:S01]  /*0060*/  CS2R R18, SRZ ;  /* 0x0000000000127805 */ /* 0x000fe2000001ff00 */
[----:B------:R-:W-:Y:S01]  /*0070*/  ULDC.64 UR6, c[0x0][0x208] ;  /* 0x0000820000067ab9 */ /* 0x000fe20000000a00 */
[----:B------:R-:W-:Y:S02]  /*0080*/  CS2R R8, SRZ ;  /* 0x0000000000087805 */ /* 0x000fe4000001ff00 */
[----:B------:R-:W-:Y:S01]  /*0090*/  CS2R R10, SRZ ;  /* 0x00000000000a7805 */ /* 0x000fe2000001ff00 */
[----:B-1----:R-:W-:-:S02]  /*00a0*/  IMAD.SHL.U32 R22, R23, 0x4, RZ ;  /* 0x0000000417167824 */ /* 0x002fc400078e00ff */
[C---:B---3--:R-:W-:Y:S01]  /*00b0*/  IMAD.SHL.U32 R5, R20.reuse, 0x1000, RZ ;  /* 0x0000100014057824 */ /* 0x048fe200078e00ff */
[----:B------:R-:W-:Y:S02]  /*00c0*/  ISETP.GE.AND P0, PT, R20, 0x200, PT ;  /* 0x000002001400780c */ /* 0x000fe40003f06270 */
[----:B------:R-:W-:Y:S02]  /*00d0*/  LOP3.LUT R3, R22, 0x7fc, RZ, 0xc0, !PT ;  /* 0x000007fc16037812 */ /* 0x000fe400078ec0ff */
[----:B------:R-:W-:Y:S02]  /*00e0*/  LOP3.LUT R0, R5, 0x7fc, R22, 0xf8, !PT ;  /* 0x000007fc05007812 */ /* 0x000fe400078ef816 */
[----:B------:R-:W-:Y:S01]  /*00f0*/  SHF.R.S32.HI R5, RZ, 0x1f, R5 ;  /* 0x0000001fff057819 */ /* 0x000fe20000011405 */
[----:B--2---:R-:W-:Y:S01]  /*0100*/  IMAD.WIDE.U32 R26, R3, 0x4, R26 ;  /* 0x00000004031a7825 */ /* 0x004fe200078e001a */
[----:B------:R-:W-:-:S04]  /*0110*/  LEA R24, P1, R0, UR4, 0x2 ;  /* 0x0000000400187c11 */ /* 0x000fc8000f8210ff */
[----:B------:R-:W-:Y:S01]  /*0120*/  LEA.HI.X R25, R0, UR5, R5, 0x2, P1 ;  /* 0x0000000500197c11 */ /* 0x000fe200088f1405 */
[----:B------:R-:W2:Y:S04]  /*0130*/  LDG.E.EL.128 R12, desc[UR6][R26.64+0x2000] ;  /* 0x002000061a0c7981 */ /* 0x000ea8000c2e1d00 */
[----:B------:R-:W3:Y:S04]  /*0140*/  @!P0 LDG.E.EF.128 R16, desc[UR6][R24.64] ;  /* 0x0000000618108981 */ /* 0x000ee8000c0e1d00 */
[----:B------:R-:W4:Y:S04]  /*0150*/  LDG.E.EL.128 R4, desc[UR6][R26.64] ;  /* 0x000000061a047981 */ /* 0x000f28000c2e1d00 */
[----:B------:R-:W5:Y:S01]  /*0160*/  @!P0 LDG.E.EF.128 R8, desc[UR6][R24.64+0x2000] ;  /* 0x0020000618088981 */ /* 0x000f62000c0e1d00 */
[----:B------:R-:W1:Y:S01]  /*0170*/  S2UR UR5, SR_CgaCtaId ;  /* 0x00000000000579c3 */ /* 0x000e620000008800 */
[----:B------:R-:W-:Y:S01]  /*0180*/  UMOV UR4, 0x400 ;  /* 0x0000040000047882 */ /* 0x000fe20000000000 */
[----:B------:R-:W-:Y:S01]  /*0190*/  ISETP.GE.AND P1, PT, R23, 0x10, PT ;  /* 0x000000101700780c */ /* 0x000fe20003f26270 */
[----:B-1----:R-:W-:Y:S01]  /*01a0*/  UPRMT UR4, UR5, 0x654, UR4 ;  /* 0x0000065405047896 */ /* 0x002fe20008000004 */
[----:B---3--:R-:W-:-:S02]  /*01b0*/  SEL R0, R17, RZ, !P0 ;  /* 0x000000ff11007207 */ /* 0x008fc40004000000 */
[----:B------:R-:W-:Y:S02]  /*01c0*/  SEL R3, R16, RZ, !P0 ;  /* 0x000000ff10037207 */ /* 0x000fe40004000000 */
[----:B------:R-:W-:Y:S01]  /*01d0*/  SEL R2, R19, RZ, !P0 ;  /* 0x000000ff13027207 */ /* 0x000fe20004000000 */
[----:B----4-:R-:W-:Y:S01]  /*01e0*/  FFMA R19, R0, R5, RZ ;  /* 0x0000000500137223 */ /* 0x010fe200000000ff */
[----:B------:R-:W-:Y:S01]  /*01f0*/  SEL R17, R18, RZ, !P0 ;  /* 0x000000ff12117207 */ /* 0x000fe20004000000 */
[----:B------:R-:W-:Y:S01]  /*0200*/  FFMA R4, R3, R4, RZ ;  /* 0x0000000403047223 */ /* 0x000fe200000000ff */
[----:B-----5:R-:W-:Y:S02]  /*0210*/  SEL R0, R9, RZ, !P0 ;  /* 0x000000ff09007207 */ /* 0x020fe40004000000 */
[----:B------:R-:W-:Y:S01]  /*0220*/  SEL R5, R8, RZ, !P0 ;  /* 0x000000ff08057207 */ /* 0x000fe20004000000 */
[----:B------:R-:W-:Y:S01]  /*0230*/  FFMA R6, R17, R6, RZ ;  /* 0x0000000611067223 */ /* 0x000fe200000000ff */
[----:B------:R-:W-:Y:S01]  /*0240*/  SEL R3, R10, RZ, !P0 ;  /* 0x000000ff0a037207 */ /* 0x000fe20004000000 */
[----:B--2---:R-:W-:-:S02]  /*0250*/  FFMA R13, R0, R13, R19 ;  /* 0x0000000d000d7223 */ /* 0x004fc40000000013 */
[----:B------:R-:W-:Y:S01]  /*0260*/  FFMA R4, R5, R12, R4 ;  /* 0x0000000c05047223 */ /* 0x000fe20000000004 */
[----:B------:R-:W-:Y:S01]  /*0270*/  SEL R0, R11, RZ, !P0 ;  /* 0x000000ff0b007207 */ /* 0x000fe20004000000 */
[----:B------:R-:W-:Y:S01]  /*0280*/  FFMA R7, R2, R7, RZ ;  /* 0x0000000702077223 */ /* 0x000fe200000000ff */
[----:B------:R-:W-:Y:S01]  /*0290*/  FFMA R3, R3, R14, R6 ;  /* 0x0000000e03037223 */ /* 0x000fe20000000006 */
[----:B------:R-:W-:Y:S02]  /*02a0*/  FADD R4, R13, R4 ;  /* 0x000000040d047221 */ /* 0x000fe40000000000 */
[----:B------:R-:W-:Y:S02]  /*02b0*/  FFMA R0, R0, R15, R7 ;  /* 0x0000000f00007223 */ /* 0x000fe40000000007 */
[----:B------:R-:W-:-:S04]  /*02c0*/  FADD R3, R3, R4 ;  /* 0x0000000403037221 */ /* 0x000fc80000000000 */
[----:B------:R-:W-:-:S05]  /*02d0*/  FADD R0, R0, R3 ;  /* 0x0000000300007221 */ /* 0x000fca0000000000 */
[----:B------:R-:W-:-:S05]  /*02e0*/  FSEL R0, R0, RZ, !P0 ;  /* 0x000000ff00007208 */ /* 0x000fca0004000000 */
[----:B------:R-:W1:Y:S02]  /*02f0*/  SHFL.BFLY PT, R3, R0, 0x10, 0x1f ;  /* 0x0e001f0000037f89 */ /* 0x000e6400000e0000 */
[----:B-1----:R-:W-:-:S05]  /*0300*/  FADD R3, R0, R3 ;  /* 0x0000000300037221 */ /* 0x002fca0000000000 */
[----:B------:R-:W1:Y:S02]  /*0310*/  SHFL.BFLY PT, R2, R3, 0x8, 0x1f ;  /* 0x0d001f0003027f89 */ /* 0x000e6400000e0000 */
[----:B-1----:R-:W-:-:S05]  /*0320*/  FADD R2, R3, R2 ;  /* 0x0000000203027221 */ /* 0x002fca0000000000 */
[----:B------:R-:W1:Y:S02]  /*0330*/  SHFL.BFLY PT, R5, R2, 0x4, 0x1f ;  /* 0x0c801f0002057f89 */ /* 0x000e6400000e0000 */
[----:B-1----:R-:W-:-:S05]  /*0340*/  FADD R5, R2, R5 ;  /* 0x0000000502057221 */ /* 0x002fca0000000000 */
[----:B------:R-:W1:Y:S01]  /*0350*/  SHFL.BFLY PT, R4, R5, 0x2, 0x1f ;  /* 0x0c401f0005047f89 */ /* 0x000e6200000e0000 */
[----:B------:R-:W-:Y:S01]  /*0360*/  LOP3.LUT P0, RZ, R23, 0x1f, RZ, 0xc0, !PT ;  /* 0x0000001f17ff7812 */ /* 0x000fe2000780c0ff */
[----:B-1----:R-:W-:-:S05]  /*0370*/  FADD R4, R5, R4 ;  /* 0x0000000405047221 */ /* 0x002fca0000000000 */
[----:B------:R-:W1:Y:S01]  /*0380*/  SHFL.BFLY PT, R7, R4, 0x1, 0x1f ;  /* 0x0c201f0004077f89 */ /* 0x000e6200000e0000 */
[----:B------:R-:W-:-:S04]  /*0390*/  SHF.R.U32.HI R0, RZ, 0x3, R23 ;  /* 0x00000003ff007819 */ /* 0x000fc80000011617 */
[----:B------:R-:W-:Y:S01]  /*03a0*/  LOP3.LUT R0, R0, 0x3c, RZ, 0xc0, !PT ;  /* 0x0000003c00007812 */ /* 0x000fe200078ec0ff */
[----:B-1----:R-:W-:-:S05]  /*03b0*/  FADD R7, R4, R7 ;  /* 0x0000000704077221 */ /* 0x002fca0000000000 */
[----:B------:R-:W-:Y:S01]  /*03c0*/  @!P0 STS [R0+UR4], R7 ;  /* 0x0000000700008988 */ /* 0x000fe20008000804 */
[----:B------:R-:W-:Y:S06]  /*03d0*/  BAR.SYNC.DEFER_BLOCKING 0x0 ;  /* 0x0000000000007b1d */ /* 0x000fec0000010000 */
[----:B------:R-:W1:Y:S04]  /*03e0*/  @!P1 LDS R21, [R22+UR4] ;  /* 0x0000000416159984 */ /* 0x000e680008000800 */
[----:B-1----:R-:W1:Y:S02]  /*03f0*/  SHFL.BFLY PT, R2, R21, 0x8, 0x1f ;  /* 0x0d001f0015027f89 */ /* 0x002e6400000e0000 */
[----:B-1----:R-:W-:-:S05]  /*0400*/  FADD R2, R21, R2 ;  /* 0x0000000215027221 */ /* 0x002fca0000000000 */
[----:B------:R-:W1:Y:S02]  /*0410*/  SHFL.BFLY PT, R3, R2, 0x4, 0x1f ;  /* 0x0c801f0002037f89 */ /* 0x000e6400000e0000 */
[----:B-1----:R-:W-:-:S05]  /*0420*/  FADD R3, R2, R3 ;  /* 0x0000000302037221 */ /* 0x002fca0000000000 */
[----:B------:R-:W1:Y:S01]  /*0430*/  SHFL.BFLY PT, R4, R3, 0x2, 0x1f ;  /* 0x0c401f0003047f89 */ /* 0x000e6200000e0000 */
[----:B------:R-:W-:Y:S01]  /*0440*/  LOP3.LUT P0, RZ, R23, 0xf, RZ, 0xc0, !PT ;  /* 0x0000000f17ff7812 */ /* 0x000fe2000780c0ff */
[----:B-1----:R-:W-:-:S05]  /*0450*/  FADD R4, R3, R4 ;  /* 0x0000000403047221 */ /* 0x002fca0000000000 */
[----:B------:R-:W1:Y:S01]  /*0460*/  SHFL.BFLY PT, R5, R4, 0x1, 0x1f ;  /* 0x0c201f0004057f89 */ /* 0x000e6200000e0000 */
[C---:B------:R-:W-:Y:S02]  /*0470*/  ISETP.LT.AND P0, PT, R23.reuse, 0x10, !P0 ;  /* 0x000000101700780c */ /* 0x040fe40004701270 */
[----:B------:R-:W-:-:S04]  /*0480*/  LOP3.LUT P1, RZ, R23, 0x1ff, RZ, 0xc0, !PT ;  /* 0x000001ff17ff7812 */ /* 0x000fc8000782c0ff */
[----:B------:R-:W-:Y:S01]  /*0490*/  ISETP.LT.AND P1, PT, R20, 0x200, !P1 ;  /* 0x000002001400780c */ /* 0x000fe20004f21270 */
[----:B-1----:R-:W-:-:S06]  /*04a0*/  FADD R5, R4, R5 ;  /* 0x0000000504057221 */ /* 0x002fcc0000000000 */
[----:B------:R1:W-:Y:S01]  /*04b0*/  @P0 STS [R22+UR4], R5 ;  /* 0x0000000516000988 */ /* 0x0003e20008000804 */
[----:B------:R-:W-:Y:S06]  /*04c0*/  BAR.SYNC.DEFER_BLOCKING 0x0 ;  /* 0x0000000000007b1d */ /* 0x000fec0000010000 */
[----:B-1----:R-:W-:Y:S05]  /*04d0*/  @!P1 EXIT ;  /* 0x000000000000994d */ /* 0x002fea0003800000 */
[----:B------:R-:W0:Y:S01]  /*04e0*/  LDS R5, [UR4] ;  /* 0x00000004ff057984 */ /* 0x000e220008000800 */
[----:B------:R-:W1:Y:S02]  /*04f0*/  LDC.64 R2, c[0x0][0x220] ;  /* 0x00008800ff027b82 */ /* 0x000e640000000a00 */
[----:B-1----:R-:W-:-:S05]  /*0500*/  IMAD.WIDE R20, R20, 0x4, R2 ;  /* 0x0000000414147825 */ /* 0x002fca00078e0202 */
[----:B0-----:R-:W-:Y:S01]  /*0510*/  STG.E desc[UR6][R20.64], R5 ;  /* 0x0000000514007986 */ /* 0x001fe2000c101906 */
[----:B------:R-:W-:Y:S05]  /*0520*/  EXIT ;  /* 0x000000000000794d */ /* 0x000fea0003800000 */
.L_x_0:
[----:B------:R-:W-:-:S00]  /*0530*/  BRA `(.L_x_0) ;  /* 0xfffffffc00fc7947 */ /* 0x000fc0000383ffff */
[----:B------:R-:W-:-:S00]  /*0540*/  NOP ;  /* 0x0000000000007918 */ /* 0x000fc00000000000 */
        /* <DEDUP_REMOVED lines=11> */
.L_x_1:


//--------------------- .nv.shared.triton_red_fused_mv_12 --------------------------
	.section	.nv.shared.triton_red_fused_mv_12,"aw",@nobits
	.sectionflags	@""
	.align	16
	.zero		1024


//--------------------- .nv.constant0.triton_red_fused_mv_12 --------------------------
	.section	.nv.constant0.triton_red_fused_mv_12,"a",@progbits
	.sectionflags	@""
	.align	4
.nv.constant0.triton_red_fused_mv_12:
	.zero		560
